//
// Generated by NVIDIA NVVM Compiler
//
// Compiler Build ID: CL-36424714
// Cuda compilation tools, release 13.0, V13.0.88
// Based on NVVM 20.0.0
//

.version 9.0
.target sm_100
.address_size 64

	// .globl	l2

.visible .entry l2(
	.param .u64 .ptr .align 1 l2_param_0,
	.param .u64 .ptr .align 1 l2_param_1,
	.param .u32 l2_param_2,
	.param .u64 .ptr .align 1 l2_param_3
)
{
	.reg .pred 	%p<2>;
	.reg .b32 	%r<7>;
	.reg .b64 	%rd<3>;

	ld.param.u64 	%rd1, [l2_param_3];
	mov.u32 	%r1, %ctaid.y;
	mov.u32 	%r2, %ntid.y;
	mul.lo.s32 	%r3, %r1, %r2;
	mov.u32 	%r4, %tid.y;
	or.b32  	%r5, %r3, %r4;
	setp.ne.s32 	%p1, %r5, 0;
	@%p1 bra 	$L__BB0_2;
	cvta.to.global.u64 	%rd2, %rd1;
	mov.b32 	%r6, 1110441984;
	st.global.u32 	[%rd2], %r6;
$L__BB0_2:
	ret;

}


// ===== COMPILED SASS (sm_100) =====

	.target	sm_100

	.elftype	@"ET_EXEC"


//--------------------- .note.nv.tkinfo           --------------------------
	.section	.note.nv.tkinfo,"",@"SHT_NOTE"
	.sectionflags	@"SHF_NOTE_NV_TKINFO"
	.tkinfo
        /*0018*/ 	.word	0x00000002
        /*0030*/ 	.string	""
        /*0030*/ 	.string	"ptxas"
        /*0030*/ 	.string	"Cuda compilation tools, release 13.0, V13.0.88"
        /*0030*/ 	.string	"Build cuda_13.0.r13.0/compiler.36424714_0"
        /*0030*/ 	.string	"-arch sm_100 -m 64 "



//--------------------- .note.nv.cuinfo           --------------------------
	.section	.note.nv.cuinfo,"",@"SHT_NOTE"
	.sectionflags	@"SHF_NOTE_NV_CUINFO"
        /*0018*/ 	.short	0x0002
        /*001a*/ 	.short	0x0064
        /*001c*/ 	.short	0x0082
	.zero		2


//--------------------- .nv.info                  --------------------------
	.section	.nv.info,"",@"SHT_CUDA_INFO"
	.align	4


	//----- nvinfo : EIATTR_REGCOUNT
	.align		4
        /*0000*/ 	.byte	0x04, 0x2f
        /*0002*/ 	.short	(.L_1 - .L_0)
	.align		4
.L_0:
        /*0004*/ 	.word	index@(l2)
        /*0008*/ 	.word	0x00000008


	//----- nvinfo : EIATTR_FRAME_SIZE
	.align		4
.L_1:
        /*000c*/ 	.byte	0x04, 0x11
        /*000e*/ 	.short	(.L_3 - .L_2)
	.align		4
.L_2:
        /*0010*/ 	.word	index@(l2)
        /*0014*/ 	.word	0x00000000


	//----- nvinfo : EIATTR_MIN_STACK_SIZE
	.align		4
.L_3:
        /*0018*/ 	.byte	0x04, 0x12
        /*001a*/ 	.short	(.L_5 - .L_4)
	.align		4
.L_4:
        /*001c*/ 	.word	index@(l2)
        /*0020*/ 	.word	0x00000000
.L_5:


//--------------------- .nv.compat                --------------------------
	.section	.nv.compat,"",@"SHT_CUDA_COMPAT_INFO"
	.align	4
        /*0000*/ 	.byte	0x02, 0x09, 0x00, 0x00, 0x02, 0x02, 0x01, 0x00, 0x02, 0x05, 0x05, 0x00, 0x03, 0x07, 0x01, 0x01
        /*0010*/ 	.byte	0x02, 0x03, 0x00, 0x00, 0x02, 0x06, 0x01, 0x00, 0x04, 0x0b, 0x08, 0x00, 0x09, 0x00, 0x00, 0x00
        /*0020*/ 	.byte	0x00, 0x00, 0x00, 0x00


//--------------------- .nv.info.l2               --------------------------
	.section	.nv.info.l2,"",@"SHT_CUDA_INFO"
	.sectionflags	@""
	.align	4


	//----- nvinfo : EIATTR_CUDA_API_VERSION
	.align		4
        /*0000*/ 	.byte	0x04, 0x37
        /*0002*/ 	.short	(.L_7 - .L_6)
.L_6:
        /*0004*/ 	.word	0x00000082


	//----- nvinfo : EIATTR_KPARAM_INFO
	.align		4
.L_7:
        /*0008*/ 	.byte	0x04, 0x17
        /*000a*/ 	.short	(.L_9 - .L_8)
.L_8:
        /*000c*/ 	.word	0x00000000
        /*0010*/ 	.short	0x0003
        /*0012*/ 	.short	0x0018
        /*0014*/ 	.byte	0x00, 0xf5, 0x21, 0x00


	//----- nvinfo : EIATTR_KPARAM_INFO
	.align		4
.L_9:
        /*0018*/ 	.byte	0x04, 0x17
        /*001a*/ 	.short	(.L_11 - .L_10)
.L_10:
        /*001c*/ 	.word	0x00000000
        /*0020*/ 	.short	0x0002
        /*0022*/ 	.short	0x0010
        /*0024*/ 	.byte	0x00, 0xf0, 0x11, 0x00


	//----- nvinfo : EIATTR_KPARAM_INFO
	.align		4
.L_11:
        /*0028*/ 	.byte	0x04, 0x17
        /*002a*/ 	.short	(.L_13 - .L_12)
.L_12:
        /*002c*/ 	.word	0x00000000
        /*0030*/ 	.short	0x0001
        /*0032*/ 	.short	0x0008
        /*0034*/ 	.byte	0x00, 0xf5, 0x21, 0x00


	//----- nvinfo : EIATTR_KPARAM_INFO
	.align		4
.L_13:
        /*0038*/ 	.byte	0x04, 0x17
        /*003a*/ 	.short	(.L_15 - .L_14)
.L_14:
        /*003c*/ 	.word	0x00000000
        /*0040*/ 	.short	0x0000
        /*0042*/ 	.short	0x0000
        /*0044*/ 	.byte	0x00, 0xf5, 0x21, 0x00


	//----- nvinfo : EIATTR_SPARSE_MMA_MASK
	.align		4
.L_15:
        /*0048*/ 	.byte	0x03, 0x50
        /*004a*/ 	.short	0x0000


	//----- nvinfo : EIATTR_MAXREG_COUNT
	.align		4
        /*004c*/ 	.byte	0x03, 0x1b
        /*004e*/ 	.short	0x00ff


	//----- nvinfo : EIATTR_MERCURY_ISA_VERSION
	.align		4
        /*0050*/ 	.byte	0x03, 0x5f
        /*0052*/ 	.short	0x0101


	//----- nvinfo : EIATTR_VRC_CTA_INIT_COUNT
	.align		4
        /*0054*/ 	.byte	0x02, 0x4a
	.zero		1
	.zero		1


	//----- nvinfo : EIATTR_EXIT_INSTR_OFFSETS
	.align		4
        /*0058*/ 	.byte	0x04, 0x1c
        /*005a*/ 	.short	(.L_17 - .L_16)


	//   ....[0]....
.L_16:
        /*005c*/ 	.word	0x00000060


	//   ....[1]....
        /*0060*/ 	.word	0x000000b0


	//----- nvinfo : EIATTR_CBANK_PARAM_SIZE
	.align		4
.L_17:
        /*0064*/ 	.byte	0x03, 0x19
        /*0066*/ 	.short	0x0020


	//----- nvinfo : EIATTR_PARAM_CBANK
	.align		4
        /*0068*/ 	.byte	0x04, 0x0a
        /*006a*/ 	.short	(.L_19 - .L_18)
	.align		4
.L_18:
        /*006c*/ 	.word	index@(.nv.constant0.l2)
        /*0070*/ 	.short	0x0380
        /*0072*/ 	.short	0x0020


	//----- nvinfo : EIATTR_SW_WAR
	.align		4
.L_19:
        /*0074*/ 	.byte	0x04, 0x36
        /*0076*/ 	.short	(.L_21 - .L_20)
.L_20:
        /*0078*/ 	.word	0x00000008
.L_21:


//--------------------- .nv.callgraph             --------------------------
	.section	.nv.callgraph,"",@"SHT_CUDA_CALLGRAPH"
	.align	4
	.sectionentsize	8
	.align		4
        /*0000*/ 	.word	0x00000000
	.align		4
        /*0004*/ 	.word	0xffffffff
	.align		4
        /*0008*/ 	.word	0x00000000
	.align		4
        /*000c*/ 	.word	0xfffffffe
	.align		4
        /*0010*/ 	.word	0x00000000
	.align		4
        /*0014*/ 	.word	0xfffffffd
	.align		4
        /*0018*/ 	.word	0x00000000
	.align		4
        /*001c*/ 	.word	0xfffffffc


//--------------------- .text.l2                  --------------------------
	.section	.text.l2,"ax",@progbits
	.align	128
        .global         l2
        .type           l2,@function
        .size           l2,(.L_x_1 - l2)
        .other          l2,@"STO_CUDA_ENTRY STV_DEFAULT"
l2:
.text.l2:
[----:B------:R-:W-:Y:S01]  /*0000*/  LDC R1, c[0x0][0x37c] ;  /* 0x0000df00ff017b82 */ /* 0x000fe20000000800 */
[----:B------:R-:W0:Y:S07]  /*0010*/  S2R R0, SR_TID.Y ;  /* 0x0000000000007919 */ /* 0x000e2e0000002200 */
[----:B------:R-:W1:Y:S01]  /*0020*/  S2UR UR4, SR_CTAID.Y ;  /* 0x00000000000479c3 */ /* 0x000e620000002600 */
[----:B------:R-:W1:Y:S02]  /*0030*/  LDCU UR5, c[0x0][0x364] ;  /* 0x00006c80ff0577ac */ /* 0x000e640008000800 */
[----:B-1----:R-:W-:-:S06]  /*0040*/  UIMAD UR4, UR4, UR5, URZ ;  /* 0x00000005040472a4 */ /* 0x002fcc000f8e02ff */
[----:B0-----:R-:W-:-:S13]  /*0050*/  LOP3.LUT P0, RZ, R0, UR4, RZ, 0xfc, !PT ;  /* 0x0000000400ff7c12 */ /* 0x001fda000f80fcff */
[----:B------:R-:W-:Y:S05]  /*0060*/  @P0 EXIT ;  /* 0x000000000000094d */ /* 0x000fea0003800000 */
[----:B------:R-:W0:Y:S01]  /*0070*/  LDC.64 R2, c[0x0][0x398] ;  /* 0x0000e600ff027b82 */ /* 0x000e220000000a00 */
[----:B------:R-:W0:Y:S01]  /*0080*/  LDCU.64 UR4, c[0x0][0x358] ;  /* 0x00006b00ff0477ac */ /* 0x000e220008000a00 */
[----:B------:R-:W-:-:S05]  /*0090*/  HFMA2 R5, -RZ, RZ, 3.09375, 0 ;  /* 0x42300000ff057431 */ /* 0x000fca00000001ff */
[----:B0-----:R-:W-:Y:S01]  /*00a0*/  STG.E desc[UR4][R2.64], R5 ;  /* 0x0000000502007986 */ /* 0x001fe2000c101904 */
[----:B------:R-:W-:Y:S05]  /*00b0*/  EXIT ;  /* 0x000000000000794d */ /* 0x000fea0003800000 */
.L_x_0:
[----:B------:R-:W-:-:S00]  /*00c0*/  BRA `(.L_x_0) ;  /* 0xfffffffc00fc7947 */ /* 0x000fc0000383ffff */
[----:B------:R-:W-:-:S00]  /*00d0*/  NOP ;  /* 0x0000000000007918 */ /* 0x000fc00000000000 */
        /* <DEDUP_REMOVED lines=10> */
.L_x_1:


//--------------------- .nv.shared.reserved.0     --------------------------
	.section	.nv.shared.reserved.0,"aw",@nobits
	.weak		__nv_reservedSMEM_offset_0_alias
	.size		__nv_reservedSMEM_offset_0_alias, 0, 64
	.other		__nv_reservedSMEM_offset_0_alias,@"STO_CUDA_RESERVED_SHARED STV_DEFAULT"
__nv_reservedSMEM_offset_0_alias:
	.zero		0
	.zero		64


//--------------------- .nv.constant0.l2          --------------------------
	.section	.nv.constant0.l2,"a",@progbits
	.sectionflags	@""
	.align	4
.nv.constant0.l2:
	.zero		928


//--------------------- SYMBOLS --------------------------

	.type		.nv.reservedSmem.offset0,@object
	.size		.nv.reservedSmem.offset0,0x4
